	.headerflags	@"EF_CUDA_TEXMODE_UNIFIED EF_CUDA_64BIT_ADDRESS EF_CUDA_ACCELERATORS EF_CUDA_SM90 EF_CUDA_VIRTUAL_SM(EF_CUDA_SM90)"
	.elftype	@"ET_EXEC"


//--------------------- .nv.info                  --------------------------
	.section	.nv.info,"",@"SHT_CUDA_INFO"
	.align	4


	//----- nvinfo : EIATTR_REGCOUNT
	.align		4
        /*0000*/ 	.byte	0x04, 0x2f
        /*0002*/ 	.short	(.L_3 - .L_2)
	.align		4
.L_2:
        /*0004*/ 	.word	index@(triton_poi_fused__native_batch_norm_legit_no_training_add_convolution_relu_8)
        /*0008*/ 	.word	0x00000016


	//----- nvinfo : EIATTR_MIN_STACK_SIZE
	.align		4
.L_3:
        /*000c*/ 	.byte	0x04, 0x12
        /*000e*/ 	.short	(.L_5 - .L_4)
	.align		4
.L_4:
        /*0010*/ 	.word	index@(triton_poi_fused__native_batch_norm_legit_no_training_add_convolution_relu_8)
        /*0014*/ 	.word	0x00000000


	//----- nvinfo : EIATTR_FRAME_SIZE
	.align		4
.L_5:
        /*0018*/ 	.byte	0x04, 0x11
        /*001a*/ 	.short	(.L_7 - .L_6)
	.align		4
.L_6:
        /*001c*/ 	.word	index@(triton_poi_fused__native_batch_norm_legit_no_training_add_convolution_relu_8)
        /*0020*/ 	.word	0x00000000


	//----- nvinfo : EIATTR_MIN_STACK_SIZE
	.align		4
.L_7:
        /*0024*/ 	.byte	0x04, 0x12
        /*0026*/ 	.short	(.L_9 - .L_8)
	.align		4
.L_8:
        /*0028*/ 	.word	index@(triton_poi_fused__native_batch_norm_legit_no_training_add_convolution_relu_8)
        /*002c*/ 	.word	0x00000000
.L_9:


//--------------------- .nv.info.triton_poi_fused__native_batch_norm_legit_no_training_add_convolution_relu_8 --------------------------
	.section	.nv.info.triton_poi_fused__native_batch_norm_legit_no_training_add_convolution_relu_8,"",@"SHT_CUDA_INFO"
	.sectionflags	@""
	.align	4


	//----- nvinfo : EIATTR_CUDA_API_VERSION
	.align		4
        /*0000*/ 	.byte	0x04, 0x37
        /*0002*/ 	.short	(.L_11 - .L_10)
.L_10:
        /*0004*/ 	.word	0x0000007c


	//----- nvinfo : EIATTR_KPARAM_INFO
	.align		4
.L_11:
        /*0008*/ 	.byte	0x04, 0x17
        /*000a*/ 	.short	(.L_13 - .L_12)
.L_12:
        /*000c*/ 	.word	0x00000000
        /*0010*/ 	.short	0x0008
        /*0012*/ 	.short	0x0040
        /*0014*/ 	.byte	0x00, 0xf0, 0x11, 0x00


	//----- nvinfo : EIATTR_KPARAM_INFO
	.align		4
.L_13:
        /*0018*/ 	.byte	0x04, 0x17
        /*001a*/ 	.short	(.L_15 - .L_14)
.L_14:
        /*001c*/ 	.word	0x00000000
        /*0020*/ 	.short	0x0007
        /*0022*/ 	.short	0x0038
        /*0024*/ 	.byte	0x00, 0xf4, 0x21, 0x00


	//----- nvinfo : EIATTR_KPARAM_INFO
	.align		4
.L_15:
        /*0028*/ 	.byte	0x04, 0x17
        /*002a*/ 	.short	(.L_17 - .L_16)
.L_16:
        /*002c*/ 	.word	0x00000000
        /*0030*/ 	.short	0x0006
        /*0032*/ 	.short	0x0030
        /*0034*/ 	.byte	0x00, 0xf4, 0x21, 0x00


	//----- nvinfo : EIATTR_KPARAM_INFO
	.align		4
.L_17:
        /*0038*/ 	.byte	0x04, 0x17
        /*003a*/ 	.short	(.L_19 - .L_18)
.L_18:
        /*003c*/ 	.word	0x00000000
        /*0040*/ 	.short	0x0005
        /*0042*/ 	.short	0x0028
        /*0044*/ 	.byte	0x00, 0xf4, 0x21, 0x00


	//----- nvinfo : EIATTR_KPARAM_INFO
	.align		4
.L_19:
        /*0048*/ 	.byte	0x04, 0x17
        /*004a*/ 	.short	(.L_21 - .L_20)
.L_20:
        /*004c*/ 	.word	0x00000000
        /*0050*/ 	.short	0x0004
        /*0052*/ 	.short	0x0020
        /*0054*/ 	.byte	0x00, 0xf4, 0x21, 0x00


	//----- nvinfo : EIATTR_KPARAM_INFO
	.align		4
.L_21:
        /*0058*/ 	.byte	0x04, 0x17
        /*005a*/ 	.short	(.L_23 - .L_22)
.L_22:
        /*005c*/ 	.word	0x00000000
        /*0060*/ 	.short	0x0003
        /*0062*/ 	.short	0x0018
        /*0064*/ 	.byte	0x00, 0xf4, 0x21, 0x00


	//----- nvinfo : EIATTR_KPARAM_INFO
	.align		4
.L_23:
        /*0068*/ 	.byte	0x04, 0x17
        /*006a*/ 	.short	(.L_25 - .L_24)
.L_24:
        /*006c*/ 	.word	0x00000000
        /*0070*/ 	.short	0x0002
        /*0072*/ 	.short	0x0010
        /*0074*/ 	.byte	0x00, 0xf4, 0x21, 0x00


	//----- nvinfo : EIATTR_KPARAM_INFO
	.align		4
.L_25:
        /*0078*/ 	.byte	0x04, 0x17
        /*007a*/ 	.short	(.L_27 - .L_26)
.L_26:
        /*007c*/ 	.word	0x00000000
        /*0080*/ 	.short	0x0001
        /*0082*/ 	.short	0x0008
        /*0084*/ 	.byte	0x00, 0xf4, 0x21, 0x00


	//----- nvinfo : EIATTR_KPARAM_INFO
	.align		4
.L_27:
        /*0088*/ 	.byte	0x04, 0x17
        /*008a*/ 	.short	(.L_29 - .L_28)
.L_28:
        /*008c*/ 	.word	0x00000000
        /*0090*/ 	.short	0x0000
        /*0092*/ 	.short	0x0000
        /*0094*/ 	.byte	0x00, 0xf4, 0x21, 0x00


	//----- nvinfo : EIATTR_SPARSE_MMA_MASK
	.align		4
.L_29:
        /*0098*/ 	.byte	0x03, 0x50
        /*009a*/ 	.short	0x0000


	//----- nvinfo : EIATTR_MAXREG_COUNT
	.align		4
        /*009c*/ 	.byte	0x03, 0x1b
        /*009e*/ 	.short	0x00ff


	//----- nvinfo : EIATTR_EXIT_INSTR_OFFSETS
	.align		4
        /*00a0*/ 	.byte	0x04, 0x1c
        /*00a2*/ 	.short	(.L_31 - .L_30)


	//   ....[0]....
.L_30:
        /*00a4*/ 	.word	0x00000360


	//----- nvinfo : EIATTR_REQNTID
	.align		4
.L_31:
        /*00a8*/ 	.byte	0x04, 0x10
        /*00aa*/ 	.short	(.L_33 - .L_32)
.L_32:
        /*00ac*/ 	.word	0x00000080
        /*00b0*/ 	.word	0x00000001
        /*00b4*/ 	.word	0x00000001


	//----- nvinfo : EIATTR_CBANK_PARAM_SIZE
	.align		4
.L_33:
        /*00b8*/ 	.byte	0x03, 0x19
        /*00ba*/ 	.short	0x0044


	//----- nvinfo : EIATTR_PARAM_CBANK
	.align		4
        /*00bc*/ 	.byte	0x04, 0x0a
        /*00be*/ 	.short	(.L_35 - .L_34)
	.align		4
.L_34:
        /*00c0*/ 	.word	index@(.nv.constant0.triton_poi_fused__native_batch_norm_legit_no_training_add_convolution_relu_8)
        /*00c4*/ 	.short	0x0210
        /*00c6*/ 	.short	0x0044


	//----- nvinfo : EIATTR_SW_WAR
	.align		4
.L_35:
        /*00c8*/ 	.byte	0x04, 0x36
        /*00ca*/ 	.short	(.L_37 - .L_36)
.L_36:
        /*00cc*/ 	.word	0x00000008
.L_37:


//--------------------- .nv.callgraph             --------------------------
	.section	.nv.callgraph,"",@"SHT_CUDA_CALLGRAPH"
	.align	4
	.sectionentsize	8
	.align		4
        /*0000*/ 	.word	0x00000000
	.align		4
        /*0004*/ 	.word	0xffffffff
	.align		4
        /*0008*/ 	.word	0x00000000
	.align		4
        /*000c*/ 	.word	0xfffffffe
	.align		4
        /*0010*/ 	.word	0x00000000
	.align		4
        /*0014*/ 	.word	0xfffffffd
	.align		4
        /*0018*/ 	.word	0x00000000
	.align		4
        /*001c*/ 	.word	0xfffffffc


//--------------------- .nv.constant4             --------------------------
	.section	.nv.constant4,"a",@progbits
	.align	8
	.align		8
.nv.constant4:
        /*0000*/ 	.dword	_$_str
	.align		8
        /*0008*/ 	.dword	_$_str_$_2


//--------------------- .text.triton_poi_fused__native_batch_norm_legit_no_training_add_convolution_relu_8 --------------------------
	.section	.text.triton_poi_fused__native_batch_norm_legit_no_training_add_convolution_relu_8,"ax",@progbits
	.align	128
        .global         triton_poi_fused__native_batch_norm_legit_no_training_add_convolution_relu_8
        .type           triton_poi_fused__native_batch_norm_legit_no_training_add_convolution_relu_8,@function
        .size           triton_poi_fused__native_batch_norm_legit_no_training_add_convolution_relu_8,(.L_x_1 - triton_poi_fused__native_batch_norm_legit_no_training_add_convolution_relu_8)
        .other          triton_poi_fused__native_batch_norm_legit_no_training_add_convolution_relu_8,@"STO_CUDA_ENTRY STV_DEFAULT"
triton_poi_fused__native_batch_norm_legit_no_training_add_convolution_relu_8:
.text.triton_poi_fused__native_batch_norm_legit_no_training_add_convolution_relu_8:
[----:B------:R-:W-:Y:S01]  /*0000*/  LDC R1, c[0x0][0x28] ;  /* 0x00000a00ff017b82 */ /* 0x000fe20000000800 */
[----:B------:R-:W1:Y:S07]  /*0010*/  S2R R0, SR_TID.X ;  /* 0x0000000000007919 */ /* 0x000e6e0000002100 */
[----:B------:R-:W2:Y:S01]  /*0020*/  LDC.64 R18, c[0x0][0x228] ;  /* 0x00008a00ff127b82 */ /* 0x000ea20000000a00 */
[----:B------:R-:W-:Y:S01]  /*0030*/  ULDC.64 UR4, c[0x0][0x208] ;  /* 0x0000820000047ab9 */ /* 0x000fe20000000a00 */
[----:B------:R-:W3:Y:S06]  /*0040*/  S2R R3, SR_CTAID.X ;  /* 0x0000000000037919 */ /* 0x000eec0000002500 */
[----:B------:R-:W4:Y:S08]  /*0050*/  LDC.64 R16, c[0x0][0x218] ;  /* 0x00008600ff107b82 */ /* 0x000f300000000a00 */
[----:B------:R-:W5:Y:S08]  /*0060*/  LDC.64 R14, c[0x0][0x220] ;  /* 0x00008800ff0e7b82 */ /* 0x000f700000000a00 */
[----:B------:R-:W5:Y:S01]  /*0070*/  LDC.64 R10, c[0x0][0x230] ;  /* 0x00008c00ff0a7b82 */ /* 0x000f620000000a00 */
[----:B-1----:R-:W-:-:S07]  /*0080*/  LOP3.LUT R0, R0, 0x7f, RZ, 0xc0, !PT ;  /* 0x0000007f00007812 */ /* 0x002fce00078ec0ff */
[----:B------:R-:W1:Y:S01]  /*0090*/  LDC.64 R6, c[0x0][0x238] ;  /* 0x00008e00ff067b82 */ /* 0x000e620000000a00 */
[----:B---3--:R-:W-:Y:S02]  /*00a0*/  SHF.R.S32.HI R2, RZ, 0x18, R3 ;  /* 0x00000018ff027819 */ /* 0x008fe40000011403 */
[----:B------:R-:W-:Y:S02]  /*00b0*/  LEA R0, R3, R0, 0x7 ;  /* 0x0000000003007211 */ /* 0x000fe400078e38ff */
[----:B------:R-:W-:-:S03]  /*00c0*/  SGXT R3, R2, 0x1 ;  /* 0x000000010203781a */ /* 0x000fc60000000200 */
[----:B------:R-:W3:Y:S01]  /*00d0*/  LDC.64 R4, c[0x0][0x240] ;  /* 0x00009000ff047b82 */ /* 0x000ee20000000a00 */
[----:B------:R-:W-:-:S04]  /*00e0*/  LEA.HI R3, R3, R0, RZ, 0x6 ;  /* 0x0000000003037211 */ /* 0x000fc800078f30ff */
[----:B------:R-:W-:-:S04]  /*00f0*/  LOP3.LUT R3, R3, 0xffffffc0, RZ, 0xc0, !PT ;  /* 0xffffffc003037812 */ /* 0x000fc800078ec0ff */
[----:B------:R-:W-:Y:S02]  /*0100*/  IADD3 R9, R0, -R3, RZ ;  /* 0x8000000300097210 */ /* 0x000fe40007ffe0ff */
[----:B------:R-:W1:Y:S03]  /*0110*/  LDC.64 R2, c[0x0][0x210] ;  /* 0x00008400ff027b82 */ /* 0x000e660000000a00 */
[----:B--2---:R-:W-:-:S05]  /*0120*/  IMAD.WIDE R18, R9, 0x4, R18 ;  /* 0x0000000409127825 */ /* 0x004fca00078e0212 */
[----:B------:R3:W2:Y:S01]  /*0130*/  LDG.E.EL R8, desc[UR4][R18.64] ;  /* 0x0000000412087981 */ /* 0x0006a2000c2e1900 */
[----:B----4-:R-:W-:-:S04]  /*0140*/  IMAD.WIDE R16, R9, 0x4, R16 ;  /* 0x0000000409107825 */ /* 0x010fc800078e0210 */
[C---:B-----5:R-:W-:Y:S01]  /*0150*/  IMAD.WIDE R14, R9.reuse, 0x4, R14 ;  /* 0x00000004090e7825 */ /* 0x060fe200078e020e */
[----:B------:R4:W5:Y:S03]  /*0160*/  LDG.E.EL R12, desc[UR4][R16.64] ;  /* 0x00000004100c7981 */ /* 0x000966000c2e1900 */
[C---:B0-----:R-:W-:Y:S02]  /*0170*/  IMAD.WIDE R10, R9.reuse, 0x4, R10 ;  /* 0x00000004090a7825 */ /* 0x041fe400078e020a */
[----:B------:R-:W5:Y:S02]  /*0180*/  LDG.E.EL R14, desc[UR4][R14.64] ;  /* 0x000000040e0e7981 */ /* 0x000f64000c2e1900 */
[----:B-1----:R-:W-:Y:S02]  /*0190*/  IMAD.WIDE R2, R0, 0x4, R2 ;  /* 0x0000000400027825 */ /* 0x002fe400078e0202 */
[----:B------:R0:W5:Y:S04]  /*01a0*/  LDG.E.EL R10, desc[UR4][R10.64] ;  /* 0x000000040a0a7981 */ /* 0x000168000c2e1900 */
[----:B------:R-:W5:Y:S01]  /*01b0*/  LDG.E R13, desc[UR4][R2.64] ;  /* 0x00000004020d7981 */ /* 0x000f62000c1e1900 */
[----:B------:R-:W-:-:S04]  /*01c0*/  IMAD.WIDE R6, R9, 0x4, R6 ;  /* 0x0000000409067825 */ /* 0x000fc800078e0206 */
[C---:B---3--:R-:W-:Y:S02]  /*01d0*/  IMAD.WIDE R18, R0.reuse, 0x4, R4 ;  /* 0x0000000400127825 */ /* 0x048fe400078e0204 */
[----:B------:R-:W3:Y:S01]  /*01e0*/  LDG.E.EL R7, desc[UR4][R6.64] ;  /* 0x0000000406077981 */ /* 0x000ee2000c2e1900 */
[----:B----4-:R-:W-:Y:S01]  /*01f0*/  HFMA2.MMA R16, -RZ, RZ, 1.625, 0 ;  /* 0x3e800000ff107435 */ /* 0x010fe200000001ff */
[----:B------:R-:W1:Y:S02]  /*0200*/  LDC.64 R4, c[0x0][0x248] ;  /* 0x00009200ff047b82 */ /* 0x000e640000000a00 */
[----:B------:R-:W4:Y:S01]  /*0210*/  LDG.E R18, desc[UR4][R18.64] ;  /* 0x0000000412127981 */ /* 0x000f22000c1e1900 */
[----:B-1----:R-:W-:-:S04]  /*0220*/  IMAD.WIDE R4, R0, 0x4, R4 ;  /* 0x0000000400047825 */ /* 0x002fc800078e0204 */
[----:B--2---:R-:W-:-:S04]  /*0230*/  FADD R8, R8, 0.0010000000474974513054 ;  /* 0x3a83126f08087421 */ /* 0x004fc80000000000 */
[----:B------:R-:W1:Y:S02]  /*0240*/  MUFU.SQRT R9, R8 ;  /* 0x0000000800097308 */ /* 0x000e640000002000 */
[C---:B-1----:R-:W-:Y:S02]  /*0250*/  FSETP.GT.AND P0, PT, R9.reuse, 8.50705917302346158658e+37, PT ;  /* 0x7e8000000900780b */ /* 0x042fe40003f04000 */
[----:B------:R-:W-:-:S11]  /*0260*/  FSETP.GEU.AND P1, PT, R9, 1.175494350822287508e-38, PT ;  /* 0x008000000900780b */ /* 0x000fd60003f2e000 */
[----:B------:R-:W-:-:S04]  /*0270*/  @P0 FMUL R9, R9, 0.25 ;  /* 0x3e80000009090820 */ /* 0x000fc80000400000 */
[----:B------:R-:W-:-:S06]  /*0280*/  @!P1 FMUL R9, R9, 16777216 ;  /* 0x4b80000009099820 */ /* 0x000fcc0000400000 */
[----:B------:R-:W0:Y:S01]  /*0290*/  MUFU.RCP R9, R9 ;  /* 0x0000000900097308 */ /* 0x000e220000001000 */
[----:B------:R-:W-:Y:S01]  /*02a0*/  FSEL R16, R16, 1, P0 ;  /* 0x3f80000010107808 */ /* 0x000fe20000000000 */
[----:B-----5:R-:W-:-:S04]  /*02b0*/  FADD R13, R13, R12 ;  /* 0x0000000c0d0d7221 */ /* 0x020fc80000000000 */
[----:B------:R-:W-:Y:S01]  /*02c0*/  @!P1 FMUL R16, R16, 16777216 ;  /* 0x4b80000010109820 */ /* 0x000fe20000400000 */
[----:B------:R-:W-:-:S03]  /*02d0*/  FADD R14, -R14, R13 ;  /* 0x0000000d0e0e7221 */ /* 0x000fc60000000100 */
[----:B0-----:R-:W-:-:S04]  /*02e0*/  FMUL R11, R9, R16 ;  /* 0x00000010090b7220 */ /* 0x001fc80000400000 */
[----:B------:R-:W-:-:S04]  /*02f0*/  FMUL R11, R14, R11 ;  /* 0x0000000b0e0b7220 */ /* 0x000fc80000400000 */
[----:B---3--:R-:W-:-:S04]  /*0300*/  FFMA R7, R10, R11, R7 ;  /* 0x0000000b0a077223 */ /* 0x008fc80000000007 */
[----:B----4-:R-:W-:Y:S01]  /*0310*/  FADD R6, R18, R7 ;  /* 0x0000000712067221 */ /* 0x010fe20000000000 */
[----:B------:R-:W-:-:S04]  /*0320*/  FSETP.GEU.AND P0, PT, R7, -R18, PT ;  /* 0x800000120700720b */ /* 0x000fc80003f0e000 */
[----:B------:R-:W-:Y:S01]  /*0330*/  FSEL R7, R6, RZ, P0 ;  /* 0x000000ff06077208 */ /* 0x000fe20000000000 */
[----:B------:R-:W-:Y:S04]  /*0340*/  STG.E desc[UR4][R2.64], R13 ;  /* 0x0000000d02007986 */ /* 0x000fe8000c101904 */
[----:B------:R-:W-:Y:S01]  /*0350*/  STG.E desc[UR4][R4.64], R7 ;  /* 0x0000000704007986 */ /* 0x000fe2000c101904 */
[----:B------:R-:W-:Y:S05]  /*0360*/  EXIT ;  /* 0x000000000000794d */ /* 0x000fea0003800000 */
.L_x_0:
[----:B------:R-:W-:-:S00]  /*0370*/  BRA `(.L_x_0) ;  /* 0xfffffffc00fc7947 */ /* 0x000fc0000383ffff */
[----:B------:R-:W-:-:S00]  /*0380*/  NOP ;  /* 0x0000000000007918 */ /* 0x000fc00000000000 */
[----:B------:R-:W-:-:S00]  /*0390*/  NOP ;  /* 0x0000000000007918 */ /* 0x000fc00000000000 */
[----:B------:R-:W-:-:S00]  /*03a0*/  NOP ;  /* 0x0000000000007918 */ /* 0x000fc00000000000 */
[----:B------:R-:W-:-:S00]  /*03b0*/  NOP ;  /* 0x0000000000007918 */ /* 0x000fc00000000000 */
[----:B------:R-:W-:-:S00]  /*03c0*/  NOP ;  /* 0x0000000000007918 */ /* 0x000fc00000000000 */
[----:B------:R-:W-:-:S00]  /*03d0*/  NOP ;  /* 0x0000000000007918 */ /* 0x000fc00000000000 */
[----:B------:R-:W-:-:S00]  /*03e0*/  NOP ;  /* 0x0000000000007918 */ /* 0x000fc00000000000 */
[----:B------:R-:W-:-:S00]  /*03f0*/  NOP ;  /* 0x0000000000007918 */ /* 0x000fc00000000000 */
.L_x_1:


//--------------------- .nv.global.init           --------------------------
	.section	.nv.global.init,"aw",@progbits
.nv.global.init:
	.type		_$_str,@object
	.size		_$_str,(_$_str_$_2 - _$_str)
_$_str:
        /*0000*/ 	.byte	0x5f, 0x5f, 0x43, 0x55, 0x44, 0x41, 0x5f, 0x46, 0x54, 0x5a, 0x00
	.type		_$_str_$_2,@object
	.size		_$_str_$_2,(.L_1 - _$_str_$_2)
_$_str_$_2:
        /*000b*/ 	.byte	0x5f, 0x5f, 0x43, 0x55, 0x44, 0x41, 0x5f, 0x50, 0x52, 0x45, 0x43, 0x5f, 0x53, 0x51, 0x52, 0x54
        /*001b*/ 	.byte	0x00
.L_1:


//--------------------- .nv.constant0.triton_poi_fused__native_batch_norm_legit_no_training_add_convolution_relu_8 --------------------------
	.section	.nv.constant0.triton_poi_fused__native_batch_norm_legit_no_training_add_convolution_relu_8,"a",@progbits
	.sectionflags	@""
	.align	4
.nv.constant0.triton_poi_fused__native_batch_norm_legit_no_training_add_convolution_relu_8:
	.zero		596
